	.headerflags	@"EF_CUDA_TEXMODE_UNIFIED EF_CUDA_64BIT_ADDRESS EF_CUDA_ACCELERATORS EF_CUDA_SM90 EF_CUDA_VIRTUAL_SM(EF_CUDA_SM90)"
	.elftype	@"ET_EXEC"


//--------------------- .nv.info                  --------------------------
	.section	.nv.info,"",@"SHT_CUDA_INFO"
	.align	4


	//----- nvinfo : EIATTR_REGCOUNT
	.align		4
        /*0000*/ 	.byte	0x04, 0x2f
        /*0002*/ 	.short	(.L_1 - .L_0)
	.align		4
.L_0:
        /*0004*/ 	.word	index@(triton_poi_fused_convolution_full_mul_0)
        /*0008*/ 	.word	0x00000016


	//----- nvinfo : EIATTR_MIN_STACK_SIZE
	.align		4
.L_1:
        /*000c*/ 	.byte	0x04, 0x12
        /*000e*/ 	.short	(.L_3 - .L_2)
	.align		4
.L_2:
        /*0010*/ 	.word	index@(triton_poi_fused_convolution_full_mul_0)
        /*0014*/ 	.word	0x00000000


	//----- nvinfo : EIATTR_FRAME_SIZE
	.align		4
.L_3:
        /*0018*/ 	.byte	0x04, 0x11
        /*001a*/ 	.short	(.L_5 - .L_4)
	.align		4
.L_4:
        /*001c*/ 	.word	index@(triton_poi_fused_convolution_full_mul_0)
        /*0020*/ 	.word	0x00000000


	//----- nvinfo : EIATTR_MIN_STACK_SIZE
	.align		4
.L_5:
        /*0024*/ 	.byte	0x04, 0x12
        /*0026*/ 	.short	(.L_7 - .L_6)
	.align		4
.L_6:
        /*0028*/ 	.word	index@(triton_poi_fused_convolution_full_mul_0)
        /*002c*/ 	.word	0x00000000
.L_7:


//--------------------- .nv.info.triton_poi_fused_convolution_full_mul_0 --------------------------
	.section	.nv.info.triton_poi_fused_convolution_full_mul_0,"",@"SHT_CUDA_INFO"
	.sectionflags	@""
	.align	4


	//----- nvinfo : EIATTR_CUDA_API_VERSION
	.align		4
        /*0000*/ 	.byte	0x04, 0x37
        /*0002*/ 	.short	(.L_9 - .L_8)
.L_8:
        /*0004*/ 	.word	0x0000007c


	//----- nvinfo : EIATTR_KPARAM_INFO
	.align		4
.L_9:
        /*0008*/ 	.byte	0x04, 0x17
        /*000a*/ 	.short	(.L_11 - .L_10)
.L_10:
        /*000c*/ 	.word	0x00000000
        /*0010*/ 	.short	0x0007
        /*0012*/ 	.short	0x0034
        /*0014*/ 	.byte	0x00, 0xf0, 0x11, 0x00


	//----- nvinfo : EIATTR_KPARAM_INFO
	.align		4
.L_11:
        /*0018*/ 	.byte	0x04, 0x17
        /*001a*/ 	.short	(.L_13 - .L_12)
.L_12:
        /*001c*/ 	.word	0x00000000
        /*0020*/ 	.short	0x0006
        /*0022*/ 	.short	0x0030
        /*0024*/ 	.byte	0x00, 0xf0, 0x11, 0x00


	//----- nvinfo : EIATTR_KPARAM_INFO
	.align		4
.L_13:
        /*0028*/ 	.byte	0x04, 0x17
        /*002a*/ 	.short	(.L_15 - .L_14)
.L_14:
        /*002c*/ 	.word	0x00000000
        /*0030*/ 	.short	0x0005
        /*0032*/ 	.short	0x0028
        /*0034*/ 	.byte	0x00, 0xf4, 0x21, 0x00


	//----- nvinfo : EIATTR_KPARAM_INFO
	.align		4
.L_15:
        /*0038*/ 	.byte	0x04, 0x17
        /*003a*/ 	.short	(.L_17 - .L_16)
.L_16:
        /*003c*/ 	.word	0x00000000
        /*0040*/ 	.short	0x0004
        /*0042*/ 	.short	0x0020
        /*0044*/ 	.byte	0x00, 0xf4, 0x21, 0x00


	//----- nvinfo : EIATTR_KPARAM_INFO
	.align		4
.L_17:
        /*0048*/ 	.byte	0x04, 0x17
        /*004a*/ 	.short	(.L_19 - .L_18)
.L_18:
        /*004c*/ 	.word	0x00000000
        /*0050*/ 	.short	0x0003
        /*0052*/ 	.short	0x0018
        /*0054*/ 	.byte	0x00, 0xf4, 0x21, 0x00


	//----- nvinfo : EIATTR_KPARAM_INFO
	.align		4
.L_19:
        /*0058*/ 	.byte	0x04, 0x17
        /*005a*/ 	.short	(.L_21 - .L_20)
.L_20:
        /*005c*/ 	.word	0x00000000
        /*0060*/ 	.short	0x0002
        /*0062*/ 	.short	0x0010
        /*0064*/ 	.byte	0x00, 0xf4, 0x21, 0x00


	//----- nvinfo : EIATTR_KPARAM_INFO
	.align		4
.L_21:
        /*0068*/ 	.byte	0x04, 0x17
        /*006a*/ 	.short	(.L_23 - .L_22)
.L_22:
        /*006c*/ 	.word	0x00000000
        /*0070*/ 	.short	0x0001
        /*0072*/ 	.short	0x0008
        /*0074*/ 	.byte	0x00, 0xf4, 0x21, 0x00


	//----- nvinfo : EIATTR_KPARAM_INFO
	.align		4
.L_23:
        /*0078*/ 	.byte	0x04, 0x17
        /*007a*/ 	.short	(.L_25 - .L_24)
.L_24:
        /*007c*/ 	.word	0x00000000
        /*0080*/ 	.short	0x0000
        /*0082*/ 	.short	0x0000
        /*0084*/ 	.byte	0x00, 0xf4, 0x21, 0x00


	//----- nvinfo : EIATTR_SPARSE_MMA_MASK
	.align		4
.L_25:
        /*0088*/ 	.byte	0x03, 0x50
        /*008a*/ 	.short	0x0000


	//----- nvinfo : EIATTR_MAXREG_COUNT
	.align		4
        /*008c*/ 	.byte	0x03, 0x1b
        /*008e*/ 	.short	0x00ff


	//----- nvinfo : EIATTR_EXIT_INSTR_OFFSETS
	.align		4
        /*0090*/ 	.byte	0x04, 0x1c
        /*0092*/ 	.short	(.L_27 - .L_26)


	//   ....[0]....
.L_26:
        /*0094*/ 	.word	0x00000520


	//   ....[1]....
        /*0098*/ 	.word	0x00000570


	//----- nvinfo : EIATTR_REQNTID
	.align		4
.L_27:
        /*009c*/ 	.byte	0x04, 0x10
        /*009e*/ 	.short	(.L_29 - .L_28)
.L_28:
        /*00a0*/ 	.word	0x00000080
        /*00a4*/ 	.word	0x00000001
        /*00a8*/ 	.word	0x00000001


	//----- nvinfo : EIATTR_CBANK_PARAM_SIZE
	.align		4
.L_29:
        /*00ac*/ 	.byte	0x03, 0x19
        /*00ae*/ 	.short	0x0038


	//----- nvinfo : EIATTR_PARAM_CBANK
	.align		4
        /*00b0*/ 	.byte	0x04, 0x0a
        /*00b2*/ 	.short	(.L_31 - .L_30)
	.align		4
.L_30:
        /*00b4*/ 	.word	index@(.nv.constant0.triton_poi_fused_convolution_full_mul_0)
        /*00b8*/ 	.short	0x0210
        /*00ba*/ 	.short	0x0038


	//----- nvinfo : EIATTR_SW_WAR
	.align		4
.L_31:
        /*00bc*/ 	.byte	0x04, 0x36
        /*00be*/ 	.short	(.L_33 - .L_32)
.L_32:
        /*00c0*/ 	.word	0x00000008
.L_33:


//--------------------- .nv.callgraph             --------------------------
	.section	.nv.callgraph,"",@"SHT_CUDA_CALLGRAPH"
	.align	4
	.sectionentsize	8
	.align		4
        /*0000*/ 	.word	0x00000000
	.align		4
        /*0004*/ 	.word	0xffffffff
	.align		4
        /*0008*/ 	.word	0x00000000
	.align		4
        /*000c*/ 	.word	0xfffffffe
	.align		4
        /*0010*/ 	.word	0x00000000
	.align		4
        /*0014*/ 	.word	0xfffffffd
	.align		4
        /*0018*/ 	.word	0x00000000
	.align		4
        /*001c*/ 	.word	0xfffffffc


//--------------------- .text.triton_poi_fused_convolution_full_mul_0 --------------------------
	.section	.text.triton_poi_fused_convolution_full_mul_0,"ax",@progbits
	.sectionflags	@"SHF_BARRIERS=1"
	.align	128
        .global         triton_poi_fused_convolution_full_mul_0
        .type           triton_poi_fused_convolution_full_mul_0,@function
        .size           triton_poi_fused_convolution_full_mul_0,(.L_x_1 - triton_poi_fused_convolution_full_mul_0)
        .other          triton_poi_fused_convolution_full_mul_0,@"STO_CUDA_ENTRY STV_DEFAULT"
triton_poi_fused_convolution_full_mul_0:
.text.triton_poi_fused_convolution_full_mul_0:
[----:B------:R-:W0:Y:S02]  /*0000*/  LDC R1, c[0x0][0x28] ;  /* 0x00000a00ff017b82 */ /* 0x000e240000000800 */
[----:B------:R-:W1:Y:S01]  /*0010*/  S2R R14, SR_TID.X ;  /* 0x00000000000e7919 */ /* 0x000e620000002100 */
[----:B------:R-:W2:Y:S01]  /*0020*/  LDC.64 R6, c[0x0][0x210] ;  /* 0x00008400ff067b82 */ /* 0x000ea20000000a00 */
[----:B------:R-:W-:Y:S01]  /*0030*/  ULDC.64 UR6, c[0x0][0x208] ;  /* 0x0000820000067ab9 */ /* 0x000fe20000000a00 */
[----:B------:R-:W3:Y:S01]  /*0040*/  S2R R11, SR_CTAID.Y ;  /* 0x00000000000b7919 */ /* 0x000ee20000002600 */
[----:B------:R-:W4:Y:S05]  /*0050*/  S2R R13, SR_CTAID.X ;  /* 0x00000000000d7919 */ /* 0x000f2a0000002500 */
[----:B------:R-:W5:Y:S01]  /*0060*/  LDC.64 R2, c[0x0][0x218] ;  /* 0x00008600ff027b82 */ /* 0x000f620000000a00 */
[----:B-1----:R-:W-:Y:S01]  /*0070*/  SHF.R.U32.HI R12, RZ, 0x3, R14 ;  /* 0x00000003ff0c7819 */ /* 0x002fe2000001160e */
[----:B------:R-:W-:-:S02]  /*0080*/  IMAD.SHL.U32 R10, R14, 0x2, RZ ;  /* 0x000000020e0a7824 */ /* 0x000fc400078e00ff */
[----:B---3--:R-:W-:Y:S01]  /*0090*/  IMAD.SHL.U32 R11, R11, 0x10, RZ ;  /* 0x000000100b0b7824 */ /* 0x008fe200078e00ff */
[----:B------:R-:W-:Y:S01]  /*00a0*/  SGXT.U32 R12, R12, 0x4 ;  /* 0x000000040c0c781a */ /* 0x000fe20000000000 */
[----:B----4-:R-:W-:-:S03]  /*00b0*/  IMAD.SHL.U32 R13, R13, 0x10, RZ ;  /* 0x000000100d0d7824 */ /* 0x010fc600078e00ff */
[----:B------:R-:W-:Y:S02]  /*00c0*/  LOP3.LUT R0, R11, R12, RZ, 0xfc, !PT ;  /* 0x0000000c0b007212 */ /* 0x000fe400078efcff */
[----:B------:R-:W-:-:S04]  /*00d0*/  LOP3.LUT R5, R13, 0xe, R10, 0xf8, !PT ;  /* 0x0000000e0d057812 */ /* 0x000fc800078ef80a */
[C---:B------:R-:W-:Y:S01]  /*00e0*/  VIMNMX R4, R0.reuse, R5, !PT ;  /* 0x0000000500047248 */ /* 0x040fe20007fe0100 */
[----:B------:R-:W-:-:S03]  /*00f0*/  IMAD R5, R0, 0x10, R5 ;  /* 0x0000001000057824 */ /* 0x000fc600078e0205 */
[----:B------:R-:W-:Y:S01]  /*0100*/  ISETP.GE.AND P0, PT, R4, 0x10, PT ;  /* 0x000000100400780c */ /* 0x000fe20003f06270 */
[----:B--2---:R-:W-:-:S04]  /*0110*/  IMAD.WIDE R6, R5, 0x4, R6 ;  /* 0x0000000405067825 */ /* 0x004fc800078e0206 */
[----:B-----5:R-:W-:Y:S01]  /*0120*/  IMAD.WIDE R8, R5, 0x4, R2 ;  /* 0x0000000405087825 */ /* 0x020fe200078e0202 */
[----:B------:R-:W-:Y:S02]  /*0130*/  CS2R R4, SRZ ;  /* 0x0000000000047805 */ /* 0x000fe4000001ff00 */
[----:B------:R-:W-:-:S05]  /*0140*/  CS2R R2, SRZ ;  /* 0x0000000000027805 */ /* 0x000fca000001ff00 */
[----:B------:R1:W2:Y:S04]  /*0150*/  @!P0 LDG.E.64 R4, desc[UR6][R6.64] ;  /* 0x0000000606048981 */ /* 0x0002a8000c1e1b00 */
[----:B------:R3:W4:Y:S01]  /*0160*/  @!P0 LDG.E.64 R2, desc[UR6][R8.64] ;  /* 0x0000000608028981 */ /* 0x000722000c1e1b00 */
[----:B------:R-:W5:Y:S01]  /*0170*/  S2UR UR5, SR_CgaCtaId ;  /* 0x00000000000579c3 */ /* 0x000f620000008800 */
[----:B------:R-:W-:Y:S01]  /*0180*/  IMAD.SHL.U32 R0, R14, 0x20, RZ ;  /* 0x000000200e007824 */ /* 0x000fe200078e00ff */
[----:B------:R-:W-:Y:S01]  /*0190*/  SHF.R.U32.HI R14, RZ, 0x2, R14 ;  /* 0x00000002ff0e7819 */ /* 0x000fe2000001160e */
[----:B------:R-:W-:Y:S01]  /*01a0*/  UMOV UR4, 0x400 ;  /* 0x0000040000047882 */ /* 0x000fe20000000000 */
[----:B------:R-:W-:Y:S02]  /*01b0*/  LOP3.LUT R13, R13, R12, RZ, 0xfc, !PT ;  /* 0x0000000c0d0d7212 */ /* 0x000fe400078efcff */
[----:B------:R-:W-:-:S02]  /*01c0*/  LOP3.LUT R15, R0, 0xe0, RZ, 0xc0, !PT ;  /* 0x000000e0000f7812 */ /* 0x000fc400078ec0ff */
[----:B------:R-:W-:Y:S02]  /*01d0*/  LOP3.LUT R19, R14, 0x1e, RZ, 0xc0, !PT ;  /* 0x0000001e0e137812 */ /* 0x000fe400078ec0ff */
[C---:B------:R-:W-:Y:S02]  /*01e0*/  LOP3.LUT R0, R15.reuse, R12, RZ, 0xfc, !PT ;  /* 0x0000000c0f007212 */ /* 0x040fe400078efcff */
[C---:B------:R-:W-:Y:S02]  /*01f0*/  LOP3.LUT R17, R15.reuse, 0x10, RZ, 0xfc, !PT ;  /* 0x000000100f117812 */ /* 0x040fe400078efcff */
[----:B-1----:R-:W-:Y:S02]  /*0200*/  LOP3.LUT R6, R10, 0xfe, RZ, 0xc0, !PT ;  /* 0x000000fe0a067812 */ /* 0x002fe400078ec0ff */
[-C--:B---3--:R-:W-:Y:S02]  /*0210*/  LEA.HI R9, R15, R0.reuse, RZ, 0x1d ;  /* 0x000000000f097211 */ /* 0x088fe400078fe8ff */
[----:B------:R-:W-:Y:S01]  /*0220*/  LEA.HI R8, R17, R0, RZ, 0x1d ;  /* 0x0000000011087211 */ /* 0x000fe200078fe8ff */
[----:B------:R-:W-:Y:S01]  /*0230*/  IMAD.IADD R0, R6, 0x1, R19 ;  /* 0x0000000106007824 */ /* 0x000fe200078e0213 */
[----:B------:R-:W-:-:S02]  /*0240*/  LOP3.LUT R14, R11, 0xe, R10, 0xf8, !PT ;  /* 0x0000000e0b0e7812 */ /* 0x000fc400078ef80a */
[----:B------:R-:W1:Y:S01]  /*0250*/  LDC.64 R10, c[0x0][0x220] ;  /* 0x00008800ff0a7b82 */ /* 0x000e620000000a00 */
[----:B-----5:R-:W-:Y:S01]  /*0260*/  UPRMT UR4, UR5, 0x654, UR4 ;  /* 0x0000065405047896 */ /* 0x020fe20008000004 */
[----:B------:R-:W-:-:S04]  /*0270*/  SHF.R.S32.HI R15, RZ, 0x1f, R14 ;  /* 0x0000001fff0f7819 */ /* 0x000fc8000001140e */
[----:B------:R-:W-:Y:S02]  /*0280*/  LEA.HI R15, R15, R14, RZ, 0x2 ;  /* 0x0000000e0f0f7211 */ /* 0x000fe400078f10ff */
[----:B------:R-:W-:Y:S02]  /*0290*/  LEA R9, R9, UR4, 0x2 ;  /* 0x0000000409097c11 */ /* 0x000fe4000f8e10ff */
[----:B------:R-:W-:Y:S02]  /*02a0*/  LEA R8, R8, UR4, 0x2 ;  /* 0x0000000408087c11 */ /* 0x000fe4000f8e10ff */
[----:B------:R-:W-:Y:S02]  /*02b0*/  LEA R0, R0, UR4, 0x2 ;  /* 0x0000000400007c11 */ /* 0x000fe4000f8e10ff */
[C---:B------:R-:W-:Y:S01]  /*02c0*/  LOP3.LUT R17, R15.reuse, 0xfffffffc, RZ, 0xc0, !PT ;  /* 0xfffffffc0f117812 */ /* 0x040fe200078ec0ff */
[----:B------:R-:W-:-:S04]  /*02d0*/  IMAD.SHL.U32 R15, R15, 0x10, RZ ;  /* 0x000000100f0f7824 */ /* 0x000fc800078e00ff */
[C---:B------:R-:W-:Y:S01]  /*02e0*/  IMAD.IADD R12, R14.reuse, 0x1, -R17 ;  /* 0x000000010e0c7824 */ /* 0x040fe200078e0a11 */
[----:B------:R-:W-:-:S03]  /*02f0*/  VIMNMX R14, R14, R13, !PT ;  /* 0x0000000d0e0e7248 */ /* 0x000fc60007fe0100 */
[----:B------:R-:W-:Y:S01]  /*0300*/  IMAD R13, R13, 0x4, R12 ;  /* 0x000000040d0d7824 */ /* 0x000fe200078e020c */
[----:B------:R-:W-:Y:S02]  /*0310*/  LOP3.LUT R12, R15, 0xffffffc0, RZ, 0xc0, !PT ;  /* 0xffffffc00f0c7812 */ /* 0x000fe400078ec0ff */
[----:B------:R-:W-:Y:S02]  /*0320*/  ISETP.GE.AND P0, PT, R14, 0x10, PT ;  /* 0x000000100e00780c */ /* 0x000fe40003f06270 */
[----:B------:R-:W3:Y:S01]  /*0330*/  LDC.64 R14, c[0x0][0x228] ;  /* 0x00008a00ff0e7b82 */ /* 0x000ee20000000a00 */
[----:B------:R-:W-:-:S04]  /*0340*/  IMAD.IADD R13, R13, 0x1, R12 ;  /* 0x000000010d0d7824 */ /* 0x000fc800078e020c */
[----:B-1----:R-:W-:-:S04]  /*0350*/  IMAD.WIDE R10, R13, 0x4, R10 ;  /* 0x000000040d0a7825 */ /* 0x002fc800078e020a */
[----:B---3--:R-:W-:-:S04]  /*0360*/  IMAD.WIDE R14, R13, 0x4, R14 ;  /* 0x000000040d0e7825 */ /* 0x008fc800078e020e */
[-C--:B--2---:R-:W-:Y:S01]  /*0370*/  FMUL R12, R4, R4.reuse ;  /* 0x00000004040c7220 */ /* 0x084fe20000400000 */
[----:B----4-:R-:W-:Y:S01]  /*0380*/  FMUL R16, R2, R4 ;  /* 0x0000000402107220 */ /* 0x010fe20000400000 */
[----:B------:R-:W-:-:S04]  /*0390*/  FMUL R19, R3, R5 ;  /* 0x0000000503137220 */ /* 0x000fc80000400000 */
[----:B------:R-:W-:Y:S04]  /*03a0*/  STS [R9], R16 ;  /* 0x0000001009007388 */ /* 0x000fe80000000800 */
[----:B------:R1:W-:Y:S01]  /*03b0*/  STS [R8+0x40], R19 ;  /* 0x0000401308007388 */ /* 0x0003e20000000800 */
[----:B------:R-:W-:Y:S01]  /*03c0*/  BAR.SYNC.DEFER_BLOCKING 0x0 ;  /* 0x0000000000007b1d */ /* 0x000fe20000010000 */
[----:B-1----:R-:W-:-:S05]  /*03d0*/  FMUL R19, R5, R5 ;  /* 0x0000000505137220 */ /* 0x002fca0000400000 */
[----:B------:R-:W1:Y:S04]  /*03e0*/  LDS.64 R6, [R0] ;  /* 0x0000000000067984 */ /* 0x000e680000000a00 */
[----:B-1----:R-:W-:Y:S01]  /*03f0*/  @!P0 STG.E.64 desc[UR6][R10.64], R6 ;  /* 0x000000060a008986 */ /* 0x002fe2000c101b06 */
[----:B------:R-:W-:Y:S06]  /*0400*/  BAR.SYNC.DEFER_BLOCKING 0x0 ;  /* 0x0000000000007b1d */ /* 0x000fec0000010000 */
[----:B------:R-:W-:Y:S04]  /*0410*/  STS [R9], R4 ;  /* 0x0000000409007388 */ /* 0x000fe80000000800 */
[----:B------:R1:W-:Y:S01]  /*0420*/  STS [R8+0x40], R5 ;  /* 0x0000400508007388 */ /* 0x0003e20000000800 */
[----:B------:R-:W-:Y:S08]  /*0430*/  BAR.SYNC.DEFER_BLOCKING 0x0 ;  /* 0x0000000000007b1d */ /* 0x000ff00000010000 */
[----:B-1----:R-:W1:Y:S01]  /*0440*/  LDC.64 R4, c[0x0][0x230] ;  /* 0x00008c00ff047b82 */ /* 0x002e620000000a00 */
[----:B------:R-:W2:Y:S01]  /*0450*/  LDS.64 R16, [R0] ;  /* 0x0000000000107984 */ /* 0x000ea20000000a00 */
[----:B-1----:R-:W-:-:S03]  /*0460*/  IMAD.WIDE R4, R13, 0x4, R4 ;  /* 0x000000040d047825 */ /* 0x002fc600078e0204 */
[----:B--2---:R-:W-:Y:S03]  /*0470*/  @!P0 STG.E.64 desc[UR6][R14.64], R16 ;  /* 0x000000100e008986 */ /* 0x004fe6000c101b06 */
[----:B------:R-:W-:Y:S06]  /*0480*/  BAR.SYNC.DEFER_BLOCKING 0x0 ;  /* 0x0000000000007b1d */ /* 0x000fec0000010000 */
[----:B------:R-:W-:Y:S04]  /*0490*/  STS [R9], R12 ;  /* 0x0000000c09007388 */ /* 0x000fe80000000800 */
[----:B------:R-:W-:Y:S01]  /*04a0*/  STS [R8+0x40], R19 ;  /* 0x0000401308007388 */ /* 0x000fe20000000800 */
[----:B------:R-:W-:Y:S06]  /*04b0*/  BAR.SYNC.DEFER_BLOCKING 0x0 ;  /* 0x0000000000007b1d */ /* 0x000fec0000010000 */
[----:B------:R-:W1:Y:S04]  /*04c0*/  LDS.64 R6, [R0] ;  /* 0x0000000000067984 */ /* 0x000e680000000a00 */
[----:B-1----:R1:W-:Y:S01]  /*04d0*/  @!P0 STG.E.64 desc[UR6][R4.64], R6 ;  /* 0x0000000604008986 */ /* 0x0023e2000c101b06 */
[----:B------:R-:W-:Y:S06]  /*04e0*/  BAR.SYNC.DEFER_BLOCKING 0x0 ;  /* 0x0000000000007b1d */ /* 0x000fec0000010000 */
[----:B------:R1:W-:Y:S04]  /*04f0*/  STS [R9], R2 ;  /* 0x0000000209007388 */ /* 0x0003e80000000800 */
[----:B------:R1:W-:Y:S01]  /*0500*/  STS [R8+0x40], R3 ;  /* 0x0000400308007388 */ /* 0x0003e20000000800 */
[----:B------:R-:W-:Y:S06]  /*0510*/  BAR.SYNC.DEFER_BLOCKING 0x0 ;  /* 0x0000000000007b1d */ /* 0x000fec0000010000 */
[----:B-1----:R-:W-:Y:S05]  /*0520*/  @P0 EXIT ;  /* 0x000000000000094d */ /* 0x002fea0003800000 */
[----:B------:R-:W0:Y:S01]  /*0530*/  LDS.64 R4, [R0] ;  /* 0x0000000000047984 */ /* 0x000e220000000a00 */
[----:B------:R-:W1:Y:S02]  /*0540*/  LDC.64 R2, c[0x0][0x238] ;  /* 0x00008e00ff027b82 */ /* 0x000e640000000a00 */
[----:B-1----:R-:W-:-:S05]  /*0550*/  IMAD.WIDE R2, R13, 0x4, R2 ;  /* 0x000000040d027825 */ /* 0x002fca00078e0202 */
[----:B0-----:R-:W-:Y:S01]  /*0560*/  STG.E.64 desc[UR6][R2.64], R4 ;  /* 0x0000000402007986 */ /* 0x001fe2000c101b06 */
[----:B------:R-:W-:Y:S05]  /*0570*/  EXIT ;  /* 0x000000000000794d */ /* 0x000fea0003800000 */
.L_x_0:
[----:B------:R-:W-:-:S00]  /*0580*/  BRA `(.L_x_0) ;  /* 0xfffffffc00fc7947 */ /* 0x000fc0000383ffff */
[----:B------:R-:W-:-:S00]  /*0590*/  NOP ;  /* 0x0000000000007918 */ /* 0x000fc00000000000 */
        /* <DEDUP_REMOVED lines=14> */
.L_x_1:


//--------------------- .nv.shared.triton_poi_fused_convolution_full_mul_0 --------------------------
	.section	.nv.shared.triton_poi_fused_convolution_full_mul_0,"aw",@nobits
	.sectionflags	@""
	.align	16
	.zero		1024


//--------------------- .nv.constant0.triton_poi_fused_convolution_full_mul_0 --------------------------
	.section	.nv.constant0.triton_poi_fused_convolution_full_mul_0,"a",@progbits
	.sectionflags	@""
	.align	4
.nv.constant0.triton_poi_fused_convolution_full_mul_0:
	.zero		584
